	.headerflags	@"EF_CUDA_TEXMODE_UNIFIED EF_CUDA_64BIT_ADDRESS EF_CUDA_ACCELERATORS EF_CUDA_SM90 EF_CUDA_VIRTUAL_SM(EF_CUDA_SM90)"
	.elftype	@"ET_EXEC"


//--------------------- .nv.info                  --------------------------
	.section	.nv.info,"",@"SHT_CUDA_INFO"
	.align	4


	//----- nvinfo : EIATTR_REGCOUNT
	.align		4
        /*0000*/ 	.byte	0x04, 0x2f
        /*0002*/ 	.short	(.L_3 - .L_2)
	.align		4
.L_2:
        /*0004*/ 	.word	index@(triton_poi_fused_clone_2)
        /*0008*/ 	.word	0x00000018


	//----- nvinfo : EIATTR_MIN_STACK_SIZE
	.align		4
.L_3:
        /*000c*/ 	.byte	0x04, 0x12
        /*000e*/ 	.short	(.L_5 - .L_4)
	.align		4
.L_4:
        /*0010*/ 	.word	index@(triton_poi_fused_clone_2)
        /*0014*/ 	.word	0x00000020


	//----- nvinfo : EIATTR_FRAME_SIZE
	.align		4
.L_5:
        /*0018*/ 	.byte	0x04, 0x11
        /*001a*/ 	.short	(.L_7 - .L_6)
	.align		4
.L_6:
        /*001c*/ 	.word	index@(triton_poi_fused_clone_2)
        /*0020*/ 	.word	0x00000020


	//----- nvinfo : EIATTR_MIN_STACK_SIZE
	.align		4
.L_7:
        /*0024*/ 	.byte	0x04, 0x12
        /*0026*/ 	.short	(.L_9 - .L_8)
	.align		4
.L_8:
        /*0028*/ 	.word	index@(triton_poi_fused_clone_2)
        /*002c*/ 	.word	0x00000020
.L_9:


//--------------------- .nv.info.triton_poi_fused_clone_2 --------------------------
	.section	.nv.info.triton_poi_fused_clone_2,"",@"SHT_CUDA_INFO"
	.sectionflags	@""
	.align	4


	//----- nvinfo : EIATTR_CUDA_API_VERSION
	.align		4
        /*0000*/ 	.byte	0x04, 0x37
        /*0002*/ 	.short	(.L_11 - .L_10)
.L_10:
        /*0004*/ 	.word	0x0000007c


	//----- nvinfo : EIATTR_KPARAM_INFO
	.align		4
.L_11:
        /*0008*/ 	.byte	0x04, 0x17
        /*000a*/ 	.short	(.L_13 - .L_12)
.L_12:
        /*000c*/ 	.word	0x00000000
        /*0010*/ 	.short	0x0006
        /*0012*/ 	.short	0x0028
        /*0014*/ 	.byte	0x00, 0xf4, 0x21, 0x00


	//----- nvinfo : EIATTR_KPARAM_INFO
	.align		4
.L_13:
        /*0018*/ 	.byte	0x04, 0x17
        /*001a*/ 	.short	(.L_15 - .L_14)
.L_14:
        /*001c*/ 	.word	0x00000000
        /*0020*/ 	.short	0x0005
        /*0022*/ 	.short	0x0020
        /*0024*/ 	.byte	0x00, 0xf0, 0x11, 0x00


	//----- nvinfo : EIATTR_KPARAM_INFO
	.align		4
.L_15:
        /*0028*/ 	.byte	0x04, 0x17
        /*002a*/ 	.short	(.L_17 - .L_16)
.L_16:
        /*002c*/ 	.word	0x00000000
        /*0030*/ 	.short	0x0004
        /*0032*/ 	.short	0x001c
        /*0034*/ 	.byte	0x00, 0xf0, 0x11, 0x00


	//----- nvinfo : EIATTR_KPARAM_INFO
	.align		4
.L_17:
        /*0038*/ 	.byte	0x04, 0x17
        /*003a*/ 	.short	(.L_19 - .L_18)
.L_18:
        /*003c*/ 	.word	0x00000000
        /*0040*/ 	.short	0x0003
        /*0042*/ 	.short	0x0018
        /*0044*/ 	.byte	0x00, 0xf0, 0x11, 0x00


	//----- nvinfo : EIATTR_KPARAM_INFO
	.align		4
.L_19:
        /*0048*/ 	.byte	0x04, 0x17
        /*004a*/ 	.short	(.L_21 - .L_20)
.L_20:
        /*004c*/ 	.word	0x00000000
        /*0050*/ 	.short	0x0002
        /*0052*/ 	.short	0x0010
        /*0054*/ 	.byte	0x00, 0xf4, 0x21, 0x00


	//----- nvinfo : EIATTR_KPARAM_INFO
	.align		4
.L_21:
        /*0058*/ 	.byte	0x04, 0x17
        /*005a*/ 	.short	(.L_23 - .L_22)
.L_22:
        /*005c*/ 	.word	0x00000000
        /*0060*/ 	.short	0x0001
        /*0062*/ 	.short	0x0008
        /*0064*/ 	.byte	0x00, 0xf4, 0x21, 0x00


	//----- nvinfo : EIATTR_KPARAM_INFO
	.align		4
.L_23:
        /*0068*/ 	.byte	0x04, 0x17
        /*006a*/ 	.short	(.L_25 - .L_24)
.L_24:
        /*006c*/ 	.word	0x00000000
        /*0070*/ 	.short	0x0000
        /*0072*/ 	.short	0x0000
        /*0074*/ 	.byte	0x00, 0xf4, 0x21, 0x00


	//----- nvinfo : EIATTR_SPARSE_MMA_MASK
	.align		4
.L_25:
        /*0078*/ 	.byte	0x03, 0x50
        /*007a*/ 	.short	0x0000


	//----- nvinfo : EIATTR_MAXREG_COUNT
	.align		4
        /*007c*/ 	.byte	0x03, 0x1b
        /*007e*/ 	.short	0x0080


	//----- nvinfo : EIATTR_EXIT_INSTR_OFFSETS
	.align		4
        /*0080*/ 	.byte	0x04, 0x1c
        /*0082*/ 	.short	(.L_27 - .L_26)


	//   ....[0]....
.L_26:
        /*0084*/ 	.word	0x00001060


	//----- nvinfo : EIATTR_REQNTID
	.align		4
.L_27:
        /*0088*/ 	.byte	0x04, 0x10
        /*008a*/ 	.short	(.L_29 - .L_28)
.L_28:
        /*008c*/ 	.word	0x00000200
        /*0090*/ 	.word	0x00000001
        /*0094*/ 	.word	0x00000001


	//----- nvinfo : EIATTR_CRS_STACK_SIZE
	.align		4
.L_29:
        /*0098*/ 	.byte	0x04, 0x1e
        /*009a*/ 	.short	(.L_31 - .L_30)
.L_30:
        /*009c*/ 	.word	0x00000000


	//----- nvinfo : EIATTR_CBANK_PARAM_SIZE
	.align		4
.L_31:
        /*00a0*/ 	.byte	0x03, 0x19
        /*00a2*/ 	.short	0x0030


	//----- nvinfo : EIATTR_PARAM_CBANK
	.align		4
        /*00a4*/ 	.byte	0x04, 0x0a
        /*00a6*/ 	.short	(.L_33 - .L_32)
	.align		4
.L_32:
        /*00a8*/ 	.word	index@(.nv.constant0.triton_poi_fused_clone_2)
        /*00ac*/ 	.short	0x0210
        /*00ae*/ 	.short	0x0030


	//----- nvinfo : EIATTR_SW_WAR
	.align		4
.L_33:
        /*00b0*/ 	.byte	0x04, 0x36
        /*00b2*/ 	.short	(.L_35 - .L_34)
.L_34:
        /*00b4*/ 	.word	0x00000008
.L_35:


//--------------------- .nv.callgraph             --------------------------
	.section	.nv.callgraph,"",@"SHT_CUDA_CALLGRAPH"
	.align	4
	.sectionentsize	8
	.align		4
        /*0000*/ 	.word	0x00000000
	.align		4
        /*0004*/ 	.word	0xffffffff
	.align		4
        /*0008*/ 	.word	0x00000000
	.align		4
        /*000c*/ 	.word	0xfffffffe
	.align		4
        /*0010*/ 	.word	0x00000000
	.align		4
        /*0014*/ 	.word	0xfffffffd
	.align		4
        /*0018*/ 	.word	0x00000000
	.align		4
        /*001c*/ 	.word	0xfffffffc


//--------------------- .nv.constant4             --------------------------
	.section	.nv.constant4,"a",@progbits
	.align	8
	.align		8
.nv.constant4:
        /*0000*/ 	.dword	_$_str
	.align		8
        /*0008*/ 	.dword	__cudart_i2opi_f


//--------------------- .text.triton_poi_fused_clone_2 --------------------------
	.section	.text.triton_poi_fused_clone_2,"ax",@progbits
	.align	128
        .global         triton_poi_fused_clone_2
        .type           triton_poi_fused_clone_2,@function
        .size           triton_poi_fused_clone_2,(.L_x_7 - triton_poi_fused_clone_2)
        .other          triton_poi_fused_clone_2,@"STO_CUDA_ENTRY STV_DEFAULT"
triton_poi_fused_clone_2:
.text.triton_poi_fused_clone_2:
[----:B------:R-:W0:Y:S08]  /*0000*/  LDC R1, c[0x0][0x28] ;  /* 0x00000a00ff017b82 */ /* 0x000e300000000800 */
[----:B------:R-:W1:Y:S01]  /*0010*/  LDC R2, c[0x0][0x228] ;  /* 0x00008a00ff027b82 */ /* 0x000e620000000800 */
[----:B------:R-:W2:Y:S01]  /*0020*/  S2R R10, SR_TID.X ;  /* 0x00000000000a7919 */ /* 0x000ea20000002100 */
[----:B------:R-:W-:Y:S01]  /*0030*/  ULDC.64 UR4, c[0x0][0x208] ;  /* 0x0000820000047ab9 */ /* 0x000fe20000000a00 */
[----:B0-----:R-:W-:Y:S01]  /*0040*/  VIADD R1, R1, 0xffffffe0 ;  /* 0xffffffe001017836 */ /* 0x001fe20000000000 */
[----:B------:R-:W0:Y:S04]  /*0050*/  S2R R5, SR_CTAID.X ;  /* 0x0000000000057919 */ /* 0x000e280000002500 */
[----:B------:R-:W3:Y:S01]  /*0060*/  LDC R3, c[0x0][0x22c] ;  /* 0x00008b00ff037b82 */ /* 0x000ee20000000800 */
[----:B-1----:R-:W-:-:S04]  /*0070*/  IABS R4, R2 ;  /* 0x0000000200047213 */ /* 0x002fc80000000000 */
[----:B------:R-:W1:Y:S01]  /*0080*/  I2F.RP R8, R4 ;  /* 0x0000000400087306 */ /* 0x000e620000209400 */
[----:B---3--:R-:W-:Y:S02]  /*0090*/  IABS R0, R3 ;  /* 0x0000000300007213 */ /* 0x008fe40000000000 */
[----:B--2---:R-:W-:-:S05]  /*00a0*/  LOP3.LUT R10, R10, 0x1ff, RZ, 0xc0, !PT ;  /* 0x000001ff0a0a7812 */ /* 0x004fca00078ec0ff */
[----:B------:R-:W2:Y:S01]  /*00b0*/  I2F.RP R9, R0 ;  /* 0x0000000000097306 */ /* 0x000ea20000209400 */
[----:B0-----:R-:W-:Y:S01]  /*00c0*/  SHF.R.S32.HI R11, RZ, 0x16, R5 ;  /* 0x00000016ff0b7819 */ /* 0x001fe20000011405 */
[----:B------:R-:W-:-:S03]  /*00d0*/  IMAD R10, R5, 0x200, R10 ;  /* 0x00000200050a7824 */ /* 0x000fc600078e020a */
[----:B------:R-:W-:-:S03]  /*00e0*/  SGXT R5, R11, 0x1 ;  /* 0x000000010b05781a */ /* 0x000fc60000000200 */
[----:B-1----:R-:W0:Y:S08]  /*00f0*/  MUFU.RCP R8, R8 ;  /* 0x0000000800087308 */ /* 0x002e300000001000 */
[----:B--2---:R-:W-:Y:S01]  /*0100*/  MUFU.RCP R9, R9 ;  /* 0x0000000900097308 */ /* 0x004fe20000001000 */
[----:B0-----:R-:W-:Y:S01]  /*0110*/  VIADD R6, R8, 0xffffffe ;  /* 0x0ffffffe08067836 */ /* 0x001fe20000000000 */
[----:B------:R-:W-:-:S06]  /*0120*/  LEA.HI R8, R5, R10, RZ, 0x7 ;  /* 0x0000000a05087211 */ /* 0x000fcc00078f38ff */
[----:B------:R0:W1:Y:S01]  /*0130*/  F2I.FTZ.U32.TRUNC.NTZ R7, R6 ;  /* 0x0000000600077305 */ /* 0x000062000021f000 */
[----:B------:R-:W-:Y:S02]  /*0140*/  SHF.R.S32.HI R5, RZ, 0x7, R8 ;  /* 0x00000007ff057819 */ /* 0x000fe40000011408 */
[----:B------:R-:W-:Y:S02]  /*0150*/  LOP3.LUT R13, R8, 0xffffff80, RZ, 0xc0, !PT ;  /* 0xffffff80080d7812 */ /* 0x000fe400078ec0ff */
[----:B------:R-:W-:Y:S02]  /*0160*/  IABS R12, R5 ;  /* 0x00000005000c7213 */ /* 0x000fe40000000000 */
[----:B------:R-:W-:Y:S01]  /*0170*/  ISETP.GE.AND P1, PT, R5, RZ, PT ;  /* 0x000000ff0500720c */ /* 0x000fe20003f26270 */
[----:B------:R-:W-:Y:S01]  /*0180*/  IMAD.IADD R13, R10, 0x1, -R13 ;  /* 0x000000010a0d7824 */ /* 0x000fe200078e0a0d */
[----:B0-----:R-:W-:Y:S01]  /*0190*/  HFMA2.MMA R6, -RZ, RZ, 0, 0 ;  /* 0x00000000ff067435 */ /* 0x001fe200000001ff */
[----:B-1----:R-:W-:-:S04]  /*01a0*/  IMAD.MOV R11, RZ, RZ, -R7 ;  /* 0x000000ffff0b7224 */ /* 0x002fc800078e0a07 */
[----:B------:R-:W-:-:S05]  /*01b0*/  IMAD R11, R11, R4, RZ ;  /* 0x000000040b0b7224 */ /* 0x000fca00078e02ff */
[----:B------:R-:W-:-:S04]  /*01c0*/  IMAD.HI.U32 R6, R7, R11, R6 ;  /* 0x0000000b07067227 */ /* 0x000fc800078e0006 */
[----:B------:R-:W-:Y:S01]  /*01d0*/  IMAD.MOV.U32 R11, RZ, RZ, R12 ;  /* 0x000000ffff0b7224 */ /* 0x000fe200078e000c */
[----:B------:R-:W-:Y:S01]  /*01e0*/  IABS R12, R10 ;  /* 0x0000000a000c7213 */ /* 0x000fe20000000000 */
[----:B------:R-:W-:Y:S02]  /*01f0*/  VIADD R7, R9, 0xffffffe ;  /* 0x0ffffffe09077836 */ /* 0x000fe40000000000 */
[----:B------:R-:W-:-:S04]  /*0200*/  IMAD.HI.U32 R6, R6, R11, RZ ;  /* 0x0000000b06067227 */ /* 0x000fc800078e00ff */
[----:B------:R-:W-:Y:S01]  /*0210*/  IMAD.MOV R6, RZ, RZ, -R6 ;  /* 0x000000ffff067224 */ /* 0x000fe200078e0a06 */
[----:B------:R-:W0:Y:S03]  /*0220*/  F2I.FTZ.U32.TRUNC.NTZ R7, R7 ;  /* 0x0000000700077305 */ /* 0x000e26000021f000 */
[----:B------:R-:W-:Y:S01]  /*0230*/  IMAD R9, R4, R6, R11 ;  /* 0x0000000604097224 */ /* 0x000fe200078e020b */
[----:B------:R-:W-:-:S04]  /*0240*/  PRMT R6, R13, 0x8880, RZ ;  /* 0x000088800d067816 */ /* 0x000fc800000000ff */
[----:B------:R-:W-:Y:S02]  /*0250*/  ISETP.GT.U32.AND P0, PT, R4, R9, PT ;  /* 0x000000090400720c */ /* 0x000fe40003f04070 */
[----:B------:R-:W-:-:S04]  /*0260*/  PRMT R6, R6, 0x7710, RZ ;  /* 0x0000771006067816 */ /* 0x000fc800000000ff */
[----:B------:R-:W-:Y:S02]  /*0270*/  SHF.R.U32.HI R6, RZ, 0x9, R6 ;  /* 0x00000009ff067819 */ /* 0x000fe40000011606 */
[----:B0-----:R-:W-:Y:S02]  /*0280*/  IADD3 R11, RZ, -R7, RZ ;  /* 0x80000007ff0b7210 */ /* 0x001fe40007ffe0ff */
[----:B------:R-:W-:-:S03]  /*0290*/  LOP3.LUT R6, R6, 0x3f, RZ, 0xc0, !PT ;  /* 0x0000003f06067812 */ /* 0x000fc600078ec0ff */
[----:B------:R-:W-:Y:S02]  /*02a0*/  @!P0 IMAD.IADD R9, R9, 0x1, -R4 ;  /* 0x0000000109098824 */ /* 0x000fe400078e0a04 */
[----:B------:R-:W-:Y:S02]  /*02b0*/  IMAD.IADD R8, R13, 0x1, R6 ;  /* 0x000000010d087824 */ /* 0x000fe400078e0206 */
[----:B------:R-:W-:Y:S01]  /*02c0*/  IMAD R11, R11, R0, RZ ;  /* 0x000000000b0b7224 */ /* 0x000fe200078e02ff */
[----:B------:R-:W-:Y:S01]  /*02d0*/  ISETP.GT.U32.AND P0, PT, R4, R9, PT ;  /* 0x000000090400720c */ /* 0x000fe20003f04070 */
[----:B------:R-:W-:Y:S01]  /*02e0*/  IMAD.MOV.U32 R6, RZ, RZ, RZ ;  /* 0x000000ffff067224 */ /* 0x000fe200078e00ff */
[----:B------:R-:W-:-:S03]  /*02f0*/  LOP3.LUT R8, R8, 0xc0, RZ, 0xc0, !PT ;  /* 0x000000c008087812 */ /* 0x000fc600078ec0ff */
[----:B------:R-:W-:Y:S01]  /*0300*/  IMAD.HI.U32 R6, R7, R11, R6 ;  /* 0x0000000b07067227 */ /* 0x000fe200078e0006 */
[----:B------:R-:W-:-:S03]  /*0310*/  IADD3 R8, RZ, -R8, RZ ;  /* 0x80000008ff087210 */ /* 0x000fc60007ffe0ff */
[----:B------:R-:W-:Y:S01]  /*0320*/  IMAD.MOV.U32 R11, RZ, RZ, R12 ;  /* 0x000000ffff0b7224 */ /* 0x000fe200078e000c */
[----:B------:R-:W-:-:S03]  /*0330*/  PRMT R8, R8, 0x7710, RZ ;  /* 0x0000771008087816 */ /* 0x000fc600000000ff */
[----:B------:R-:W-:Y:S01]  /*0340*/  @!P0 IMAD.IADD R9, R9, 0x1, -R4 ;  /* 0x0000000109098824 */ /* 0x000fe200078e0a04 */
[----:B------:R-:W-:Y:S01]  /*0350*/  ISETP.NE.AND P0, PT, R2, RZ, PT ;  /* 0x000000ff0200720c */ /* 0x000fe20003f05270 */
[----:B------:R-:W0:Y:S01]  /*0360*/  LDC.64 R4, c[0x0][0x218] ;  /* 0x00008600ff047b82 */ /* 0x000e220000000a00 */
[----:B------:R-:W-:Y:S02]  /*0370*/  IMAD.IADD R7, R13, 0x1, R8 ;  /* 0x000000010d077824 */ /* 0x000fe400078e0208 */
[----:B------:R-:W-:-:S03]  /*0380*/  IMAD.HI.U32 R6, R6, R11, RZ ;  /* 0x0000000b06067227 */ /* 0x000fc600078e00ff */
[----:B------:R-:W-:Y:S01]  /*0390*/  LOP3.LUT R8, R7, 0xffff, RZ, 0xc0, !PT ;  /* 0x0000ffff07087812 */ /* 0x000fe200078ec0ff */
[----:B------:R-:W-:Y:S02]  /*03a0*/  IMAD.MOV.U32 R14, RZ, RZ, R9 ;  /* 0x000000ffff0e7224 */ /* 0x000fe400078e0009 */
[----:B------:R-:W-:Y:S01]  /*03b0*/  IMAD.MOV R12, RZ, RZ, -R6 ;  /* 0x000000ffff0c7224 */ /* 0x000fe200078e0a06 */
[----:B------:R-:W-:Y:S02]  /*03c0*/  PRMT R9, R8, 0x8880, RZ ;  /* 0x0000888008097816 */ /* 0x000fe400000000ff */
[----:B------:R-:W-:Y:S01]  /*03d0*/  @!P1 IADD3 R14, -R14, RZ, RZ ;  /* 0x000000ff0e0e9210 */ /* 0x000fe20007ffe1ff */
[----:B------:R-:W-:Y:S01]  /*03e0*/  IMAD R7, R0, R12, R11 ;  /* 0x0000000c00077224 */ /* 0x000fe200078e020b */
[----:B------:R-:W-:-:S04]  /*03f0*/  @!P0 LOP3.LUT R14, RZ, R2, RZ, 0x33, !PT ;  /* 0x00000002ff0e8212 */ /* 0x000fc800078e33ff */
[----:B------:R-:W-:Y:S01]  /*0400*/  ISETP.GT.U32.AND P1, PT, R0, R7, PT ;  /* 0x000000070000720c */ /* 0x000fe20003f24070 */
[----:B------:R-:W-:-:S04]  /*0410*/  IMAD R9, R9, R2, R14 ;  /* 0x0000000209097224 */ /* 0x000fc800078e020e */
[----:B0-----:R-:W-:Y:S02]  /*0420*/  IMAD.WIDE R4, R9, 0x4, R4 ;  /* 0x0000000409047825 */ /* 0x001fe400078e0204 */
[----:B------:R-:W0:Y:S03]  /*0430*/  LDC.64 R8, c[0x0][0x210] ;  /* 0x00008400ff087b82 */ /* 0x000e260000000a00 */
[----:B------:R0:W2:Y:S03]  /*0440*/  LDG.E.EL R12, desc[UR4][R4.64] ;  /* 0x00000004040c7981 */ /* 0x0000a6000c2e1900 */
[----:B------:R-:W-:-:S05]  /*0450*/  @!P1 IMAD.IADD R7, R7, 0x1, -R0 ;  /* 0x0000000107079824 */ /* 0x000fca00078e0a00 */
[----:B------:R-:W-:Y:S02]  /*0460*/  ISETP.GE.U32.AND P0, PT, R7, R0, PT ;  /* 0x000000000700720c */ /* 0x000fe40003f06070 */
[----:B------:R-:W-:Y:S01]  /*0470*/  LOP3.LUT R0, R10, R3, RZ, 0x3c, !PT ;  /* 0x000000030a007212 */ /* 0x000fe200078e3cff */
[----:B------:R-:W-:Y:S01]  /*0480*/  @!P1 VIADD R6, R6, 0x1 ;  /* 0x0000000106069836 */ /* 0x000fe20000000000 */
[----:B------:R-:W-:Y:S02]  /*0490*/  ISETP.NE.AND P1, PT, R3, RZ, PT ;  /* 0x000000ff0300720c */ /* 0x000fe40003f25270 */
[----:B------:R-:W-:Y:S02]  /*04a0*/  ISETP.GE.AND P2, PT, R0, RZ, PT ;  /* 0x000000ff0000720c */ /* 0x000fe40003f46270 */
[----:B------:R-:W-:-:S05]  /*04b0*/  LEA R17, R14, R13, 0xa ;  /* 0x0000000d0e117211 */ /* 0x000fca00078e50ff */
[----:B------:R-:W-:-:S06]  /*04c0*/  @P0 VIADD R6, R6, 0x1 ;  /* 0x0000000106060836 */ /* 0x000fcc0000000000 */
[----:B------:R-:W-:Y:S01]  /*04d0*/  @!P2 IMAD.MOV R6, RZ, RZ, -R6 ;  /* 0x000000ffff06a224 */ /* 0x000fe200078e0a06 */
[----:B------:R-:W-:-:S05]  /*04e0*/  @!P1 LOP3.LUT R6, RZ, R3, RZ, 0x33, !PT ;  /* 0x00000003ff069212 */ /* 0x000fca00078e33ff */
[----:B------:R-:W-:-:S04]  /*04f0*/  IMAD R17, R6, 0x80, R17 ;  /* 0x0000008006117824 */ /* 0x000fc800078e0211 */
[----:B0-----:R-:W-:-:S05]  /*0500*/  IMAD.WIDE R4, R17, 0x2, R8 ;  /* 0x0000000211047825 */ /* 0x001fca00078e0208 */
[----:B------:R0:W5:Y:S01]  /*0510*/  LDG.E.EL.U16 R11, desc[UR4][R4.64] ;  /* 0x00000004040b7981 */ /* 0x000162000c2e1500 */
[----:B------:R-:W-:Y:S01]  /*0520*/  BSSY B0, `(.L_x_0) ;  /* 0x0000043000007945 */ /* 0x000fe20003800000 */
[----:B--2---:R-:W-:-:S06]  /*0530*/  FMUL R3, R12, 0.63661974668502807617 ;  /* 0x3f22f9830c037820 */ /* 0x004fcc0000400000 */
[----:B------:R-:W1:Y:S01]  /*0540*/  F2I.FTZ.NTZ R3, R3 ;  /* 0x0000000300037305 */ /* 0x000e620000213100 */
[----:B------:R-:W-:-:S05]  /*0550*/  FADD.FTZ R2, |R12|, -RZ ;  /* 0x800000ff0c027221 */ /* 0x000fca0000010200 */
[----:B------:R-:W-:Y:S02]  /*0560*/  FSETP.GE.AND P1, PT, R2, 105615, PT ;  /* 0x47ce47800200780b */ /* 0x000fe40003f26000 */
[----:B-1----:R-:W-:-:S05]  /*0570*/  I2FP.F32.S32 R7, R3 ;  /* 0x0000000300077245 */ /* 0x002fca0000201400 */
[----:B------:R-:W-:-:S04]  /*0580*/  FFMA.FTZ R0, R7, -1.5707962512969970703, R12 ;  /* 0xbfc90fda07007823 */ /* 0x000fc8000001000c */
[----:B------:R-:W-:-:S04]  /*0590*/  FFMA.FTZ R0, R7, -7.5497894158615963534e-08, R0 ;  /* 0xb3a2216807007823 */ /* 0x000fc80000010000 */
[----:B------:R-:W-:Y:S01]  /*05a0*/  FFMA.FTZ R14, R7, -5.3903029534742383927e-15, R0 ;  /* 0xa7c234c5070e7823 */ /* 0x000fe20000010000 */
[----:B------:R-:W-:Y:S01]  /*05b0*/  FSETP.NEU.AND P2, PT, R2, +INF , PT ;  /* 0x7f8000000200780b */ /* 0x000fe20003f4d000 */
[----:B------:R-:W-:Y:S02]  /*05c0*/  IMAD.MOV.U32 R15, RZ, RZ, R3 ;  /* 0x000000ffff0f7224 */ /* 0x000fe400078e0003 */
[----:B------:R-:W-:Y:S01]  /*05d0*/  IMAD.MOV.U32 R0, RZ, RZ, R14 ;  /* 0x000000ffff007224 */ /* 0x000fe200078e000e */
[----:B0-----:R-:W-:Y:S09]  /*05e0*/  @!P1 BRA `(.L_x_1) ;  /* 0x0000000000d89947 */ /* 0x001ff20003800000 */
[----:B------:R-:W-:Y:S01]  /*05f0*/  @!P2 FMUL.FTZ R0, RZ, R12 ;  /* 0x0000000cff00a220 */ /* 0x000fe20000410000 */
[----:B------:R-:W-:Y:S01]  /*0600*/  @!P2 IMAD.MOV.U32 R3, RZ, RZ, RZ ;  /* 0x000000ffff03a224 */ /* 0x000fe200078e00ff */
[----:B------:R-:W-:Y:S06]  /*0610*/  @!P2 BRA `(.L_x_1) ;  /* 0x0000000000cca947 */ /* 0x000fec0003800000 */
[----:B------:R-:W-:Y:S01]  /*0620*/  SHF.R.U32.HI R6, RZ, 0x17, R12 ;  /* 0x00000017ff067819 */ /* 0x000fe2000001160c */
[----:B------:R-:W-:Y:S01]  /*0630*/  IMAD.MOV.U32 R0, RZ, RZ, RZ ;  /* 0x000000ffff007224 */ /* 0x000fe200078e00ff */
[----:B------:R-:W-:Y:S01]  /*0640*/  SHF.L.U32 R3, R12, 0x8, RZ ;  /* 0x000000080c037819 */ /* 0x000fe200000006ff */
[----:B------:R-:W-:Y:S01]  /*0650*/  IMAD.MOV.U32 R5, RZ, RZ, RZ ;  /* 0x000000ffff057224 */ /* 0x000fe200078e00ff */
[----:B------:R-:W-:Y:S01]  /*0660*/  LOP3.LUT R2, R6, 0xe0, RZ, 0xc0, !PT ;  /* 0x000000e006027812 */ /* 0x000fe200078ec0ff */
[----:B------:R-:W-:Y:S01]  /*0670*/  IMAD.MOV.U32 R7, RZ, RZ, RZ ;  /* 0x000000ffff077224 */ /* 0x000fe200078e00ff */
[----:B------:R-:W-:Y:S01]  /*0680*/  LOP3.LUT R3, R3, 0x80000000, RZ, 0xfc, !PT ;  /* 0x8000000003037812 */ /* 0x000fe200078efcff */
[----:B------:R-:W-:Y:S02]  /*0690*/  ULDC.64 UR6, c[0x4][0x8] ;  /* 0x0100020000067ab9 */ /* 0x000fe40000000a00 */
[----:B------:R-:W-:Y:S01]  /*06a0*/  VIADD R4, R2, 0xffffff80 ;  /* 0xffffff8002047836 */ /* 0x000fe20000000000 */
[----:B------:R-:W-:-:S04]  /*06b0*/  MOV R2, R1 ;  /* 0x0000000100027202 */ /* 0x000fc80000000f00 */
[----:B------:R-:W-:-:S07]  /*06c0*/  SHF.R.U32.HI R4, RZ, 0x5, R4 ;  /* 0x00000005ff047819 */ /* 0x000fce0000011604 */
.L_x_2:
[----:B------:R-:W-:-:S04]  /*06d0*/  IADD3 R18, P0, R5, UR6, RZ ;  /* 0x0000000605127c10 */ /* 0x000fc8000ff1e0ff */
[----:B------:R-:W-:-:S05]  /*06e0*/  IADD3.X R19, R7, UR7, RZ, P0, !PT ;  /* 0x0000000707137c10 */ /* 0x000fca00087fe4ff */
[----:B------:R0:W2:Y:S01]  /*06f0*/  LDG.E.CONSTANT R21, desc[UR4][R18.64] ;  /* 0x0000000412157981 */ /* 0x0000a2000c1e9900 */
[----:B------:R-:W-:-:S04]  /*0700*/  IADD3 R5, P3, R5, 0x4, RZ ;  /* 0x0000000405057810 */ /* 0x000fc80007f7e0ff */
[----:B------:R-:W-:Y:S01]  /*0710*/  ISETP.NE.U32.AND P0, PT, R5, 0x18, PT ;  /* 0x000000180500780c */ /* 0x000fe20003f05070 */
[----:B------:R-:W-:Y:S02]  /*0720*/  IMAD.X R7, RZ, RZ, R7, P3 ;  /* 0x000000ffff077224 */ /* 0x000fe400018e0607 */
[----:B0-----:R-:W-:-:S03]  /*0730*/  IMAD.MOV.U32 R18, RZ, RZ, R0 ;  /* 0x000000ffff127224 */ /* 0x001fc600078e0000 */
[----:B------:R-:W-:Y:S01]  /*0740*/  ISETP.NE.AND.EX P0, PT, R7, RZ, PT, P0 ;  /* 0x000000ff0700720c */ /* 0x000fe20003f05300 */
[----:B------:R-:W-:Y:S02]  /*0750*/  IMAD.MOV.U32 R19, RZ, RZ, RZ ;  /* 0x000000ffff137224 */ /* 0x000fe400078e00ff */
[----:B--2---:R-:W-:-:S05]  /*0760*/  IMAD.WIDE.U32 R20, R3, R21, R18 ;  /* 0x0000001503147225 */ /* 0x004fca00078e0012 */
[----:B------:R0:W-:Y:S01]  /*0770*/  STL [R2], R20 ;  /* 0x0000001402007387 */ /* 0x0001e20000100800 */
[----:B------:R-:W-:Y:S01]  /*0780*/  MOV R0, R21 ;  /* 0x0000001500007202 */ /* 0x000fe20000000f00 */
[----:B0-----:R-:W-:-:S03]  /*0790*/  VIADD R2, R2, 0x4 ;  /* 0x0000000402027836 */ /* 0x001fc60000000000 */
[----:B------:R-:W-:Y:S05]  /*07a0*/  @P0 BRA `(.L_x_2) ;  /* 0xfffffffc00c80947 */ /* 0x000fea000383ffff */
[----:B------:R-:W-:Y:S01]  /*07b0*/  LOP3.LUT P0, RZ, R12, 0xf800000, RZ, 0xc0, !PT ;  /* 0x0f8000000cff7812 */ /* 0x000fe2000780c0ff */
[----:B------:R-:W-:Y:S01]  /*07c0*/  IMAD R16, R4, -0x4, R1 ;  /* 0xfffffffc04107824 */ /* 0x000fe200078e0201 */
[----:B------:R0:W-:Y:S04]  /*07d0*/  STL [R1+0x18], R0 ;  /* 0x0000180001007387 */ /* 0x0001e80000100800 */
[----:B------:R-:W2:Y:S04]  /*07e0*/  LDL R2, [R16+0x14] ;  /* 0x0000140010027983 */ /* 0x000ea80000100800 */
[----:B------:R-:W2:Y:S04]  /*07f0*/  LDL R5, [R16+0x18] ;  /* 0x0000180010057983 */ /* 0x000ea80000100800 */
[----:B------:R-:W3:Y:S01]  /*0800*/  @P0 LDL R3, [R16+0x10] ;  /* 0x0000100010030983 */ /* 0x000ee20000100800 */
[----:B------:R-:W-:Y:S01]  /*0810*/  UMOV UR6, 0x54442d19 ;  /* 0x54442d1900067882 */ /* 0x000fe20000000000 */
[----:B------:R-:W-:Y:S01]  /*0820*/  UMOV UR7, 0x3bf921fb ;  /* 0x3bf921fb00077882 */ /* 0x000fe20000000000 */
[----:B--2---:R-:W-:-:S02]  /*0830*/  SHF.L.W.U32.HI R5, R2, R6, R5 ;  /* 0x0000000602057219 */ /* 0x004fc40000010e05 */
[----:B---3--:R-:W-:Y:S02]  /*0840*/  @P0 SHF.L.W.U32.HI R2, R3, R6, R2 ;  /* 0x0000000603020219 */ /* 0x008fe40000010e02 */
[--C-:B0-----:R-:W-:Y:S02]  /*0850*/  SHF.R.U32.HI R0, RZ, 0x1e, R5.reuse ;  /* 0x0000001eff007819 */ /* 0x101fe40000011605 */
[C---:B------:R-:W-:Y:S01]  /*0860*/  SHF.L.W.U32.HI R3, R2.reuse, 0x2, R5 ;  /* 0x0000000202037819 */ /* 0x040fe20000010e05 */
[----:B------:R-:W-:Y:S01]  /*0870*/  IMAD.SHL.U32 R2, R2, 0x4, RZ ;  /* 0x0000000402027824 */ /* 0x000fe200078e00ff */
[----:B------:R-:W-:Y:S02]  /*0880*/  ISETP.GE.AND P0, PT, R12, RZ, PT ;  /* 0x000000ff0c00720c */ /* 0x000fe40003f06270 */
[----:B------:R-:W-:-:S04]  /*0890*/  SHF.R.S32.HI R4, RZ, 0x1f, R3 ;  /* 0x0000001fff047819 */ /* 0x000fc80000011403 */
[C---:B------:R-:W-:Y:S02]  /*08a0*/  LOP3.LUT R6, R4.reuse, R2, RZ, 0x3c, !PT ;  /* 0x0000000204067212 */ /* 0x040fe400078e3cff */
[----:B------:R-:W-:Y:S02]  /*08b0*/  LOP3.LUT R7, R4, R3, RZ, 0x3c, !PT ;  /* 0x0000000304077212 */ /* 0x000fe400078e3cff */
[C---:B------:R-:W-:Y:S02]  /*08c0*/  LOP3.LUT R2, R3.reuse, R12, RZ, 0x3c, !PT ;  /* 0x0000000c03027212 */ /* 0x040fe400078e3cff */
[----:B------:R-:W-:Y:S02]  /*08d0*/  LEA.HI R3, R3, R0, RZ, 0x1 ;  /* 0x0000000003037211 */ /* 0x000fe400078f08ff */
[----:B------:R-:W0:Y:S01]  /*08e0*/  I2F.F64.S64 R6, R6 ;  /* 0x0000000600067312 */ /* 0x000e220000301c00 */
[----:B------:R-:W-:Y:S02]  /*08f0*/  ISETP.GE.AND P3, PT, R2, RZ, PT ;  /* 0x000000ff0200720c */ /* 0x000fe40003f66270 */
[----:B------:R-:W-:-:S05]  /*0900*/  IMAD.MOV R0, RZ, RZ, -R3 ;  /* 0x000000ffff007224 */ /* 0x000fca00078e0a03 */
[----:B------:R-:W-:Y:S01]  /*0910*/  @!P0 MOV R3, R0 ;  /* 0x0000000000038202 */ /* 0x000fe20000000f00 */
[----:B0-----:R-:W-:-:S10]  /*0920*/  DMUL R18, R6, UR6 ;  /* 0x0000000606127c28 */ /* 0x001fd40008000000 */
[----:B------:R-:W0:Y:S02]  /*0930*/  F2F.F32.F64 R18, R18 ;  /* 0x0000001200127310 */ /* 0x000e240000301000 */
[----:B0-----:R-:W-:-:S07]  /*0940*/  FSEL R0, -R18, R18, !P3 ;  /* 0x0000001212007208 */ /* 0x001fce0005800100 */
.L_x_1:
[----:B------:R-:W-:Y:S05]  /*0950*/  BSYNC B0 ;  /* 0x0000000000007941 */ /* 0x000fea0003800000 */
.L_x_0:
[----:B------:R-:W-:Y:S01]  /*0960*/  ISETP.GE.AND P3, PT, R13, 0x40, PT ;  /* 0x000000400d00780c */ /* 0x000fe20003f66270 */
[C---:B------:R-:W-:Y:S01]  /*0970*/  VIADD R5, R17.reuse, 0x40 ;  /* 0x0000004011057836 */ /* 0x040fe20000000000 */
[----:B------:R-:W-:Y:S01]  /*0980*/  PRMT R7, RZ, 0x7610, R7 ;  /* 0x00007610ff077816 */ /* 0x000fe20000000007 */
[----:B------:R-:W-:Y:S01]  /*0990*/  VIADD R17, R17, 0xffffffc0 ;  /* 0xffffffc011117836 */ /* 0x000fe20000000000 */
[----:B------:R-:W-:Y:S01]  /*09a0*/  ISETP.GT.AND P0, PT, R13, 0x3f, PT ;  /* 0x0000003f0d00780c */ /* 0x000fe20003f04270 */
[----:B------:R-:W-:Y:S01]  /*09b0*/  IMAD.WIDE R4, R5, 0x2, R8 ;  /* 0x0000000205047825 */ /* 0x000fe200078e0208 */
[----:B------:R-:W-:-:S03]  /*09c0*/  PRMT R13, RZ, 0x7610, R13 ;  /* 0x00007610ff0d7816 */ /* 0x000fc6000000000d */
[----:B------:R-:W-:-:S04]  /*09d0*/  IMAD.WIDE R8, R17, 0x2, R8 ;  /* 0x0000000211087825 */ /* 0x000fc800078e0208 */
[----:B------:R0:W5:Y:S01]  /*09e0*/  @!P3 LDG.E.EL.U16 R7, desc[UR4][R4.64] ;  /* 0x000000040407b981 */ /* 0x000162000c2e1500 */
[----:B------:R-:W-:-:S03]  /*09f0*/  LOP3.LUT R2, R3, 0x1, RZ, 0xc0, !PT ;  /* 0x0000000103027812 */ /* 0x000fc600078ec0ff */
[----:B------:R0:W5:Y:S01]  /*0a00*/  @P0 LDG.E.EL.U16 R13, desc[UR4][R8.64] ;  /* 0x00000004080d0981 */ /* 0x000162000c2e1500 */
[----:B------:R-:W-:Y:S01]  /*0a10*/  ISETP.NE.U32.AND P0, PT, R2, 0x1, PT ;  /* 0x000000010200780c */ /* 0x000fe20003f05070 */
[----:B------:R-:W-:Y:S01]  /*0a20*/  HFMA2.MMA R17, -RZ, RZ, 1.0078125, -8.98838043212890625e-05 ;  /* 0x3c0885e4ff117435 */ /* 0x000fe200000001ff */
[C---:B------:R-:W-:Y:S01]  /*0a30*/  FMUL.FTZ R19, R0.reuse, R0 ;  /* 0x0000000000137220 */ /* 0x040fe20000410000 */
[----:B------:R-:W-:Y:S01]  /*0a40*/  IMAD.MOV.U32 R2, RZ, RZ, -0x46b2bead ;  /* 0xb94d4153ff027424 */ /* 0x000fe200078e00ff */
[----:B------:R-:W-:Y:S01]  /*0a50*/  FSEL R0, R0, 1, !P0 ;  /* 0x3f80000000007808 */ /* 0x000fe20004000000 */
[----:B------:R-:W-:Y:S01]  /*0a60*/  VIADD R16, R3, 0x1 ;  /* 0x0000000103107836 */ /* 0x000fe20000000000 */
[----:B------:R-:W-:Y:S01]  /*0a70*/  MOV R3, 0xbe2aaaa8 ;  /* 0xbe2aaaa800037802 */ /* 0x000fe20000000f00 */
[----:B------:R-:W-:Y:S03]  /*0a80*/  BSSY B0, `(.L_x_3) ;  /* 0x0000042000007945 */ /* 0x000fe60003800000 */
[----:B------:R-:W-:-:S03]  /*0a90*/  LOP3.LUT P4, RZ, R16, 0x2, RZ, 0xc0, !PT ;  /* 0x0000000210ff7812 */ /* 0x000fc6000788c0ff */
[----:B------:R-:W-:Y:S02]  /*0aa0*/  @P0 IMAD.MOV.U32 R6, RZ, RZ, 0x37cbac00 ;  /* 0x37cbac00ff060424 */ /* 0x000fe400078e00ff */
[----:B------:R-:W-:Y:S02]  /*0ab0*/  @P0 IMAD.MOV.U32 R17, RZ, RZ, 0x3d2aaabb ;  /* 0x3d2aaabbff110424 */ /* 0x000fe400078e00ff */
[----:B------:R-:W-:Y:S01]  /*0ac0*/  @P0 FFMA.FTZ R2, R19, R6, -0.0013887860113754868507 ;  /* 0xbab607ed13020423 */ /* 0x000fe20000010006 */
[----:B------:R-:W-:-:S03]  /*0ad0*/  @P0 IMAD.MOV.U32 R3, RZ, RZ, -0x41000001 ;  /* 0xbeffffffff030424 */ /* 0x000fc600078e00ff */
[----:B------:R-:W-:-:S04]  /*0ae0*/  FFMA.FTZ R2, R19, R2, R17 ;  /* 0x0000000213027223 */ /* 0x000fc80000010011 */
[C---:B------:R-:W-:Y:S01]  /*0af0*/  FFMA.FTZ R3, R19.reuse, R2, R3 ;  /* 0x0000000213037223 */ /* 0x040fe20000010003 */
[----:B------:R-:W-:-:S04]  /*0b00*/  FFMA.FTZ R19, R19, R0, RZ ;  /* 0x0000000013137223 */ /* 0x000fc800000100ff */
[----:B------:R-:W-:-:S04]  /*0b10*/  FFMA.FTZ R0, R19, R3, R0 ;  /* 0x0000000313007223 */ /* 0x000fc80000010000 */
[----:B------:R-:W-:Y:S01]  /*0b20*/  @P4 FFMA.FTZ R0, R0, -1, RZ ;  /* 0xbf80000000004823 */ /* 0x000fe200000100ff */
[----:B0-----:R-:W-:Y:S06]  /*0b30*/  @!P1 BRA `(.L_x_4) ;  /* 0x0000000000d89947 */ /* 0x001fec0003800000 */
[----:B------:R-:W-:Y:S01]  /*0b40*/  @!P2 FMUL.FTZ R14, RZ, R12 ;  /* 0x0000000cff0ea220 */ /* 0x000fe20000410000 */
[----:B------:R-:W-:Y:S01]  /*0b50*/  @!P2 IMAD.MOV.U32 R15, RZ, RZ, RZ ;  /* 0x000000ffff0fa224 */ /* 0x000fe200078e00ff */
[----:B------:R-:W-:Y:S06]  /*0b60*/  @!P2 BRA `(.L_x_4) ;  /* 0x0000000000cca947 */ /* 0x000fec0003800000 */
[----:B------:R-:W-:Y:S01]  /*0b70*/  SHF.R.U32.HI R16, RZ, 0x17, R12 ;  /* 0x00000017ff107819 */ /* 0x000fe2000001160c */
[----:B------:R-:W-:Y:S01]  /*0b80*/  IMAD.SHL.U32 R8, R12, 0x100, RZ ;  /* 0x000001000c087824 */ /* 0x000fe200078e00ff */
[----:B------:R-:W-:Y:S01]  /*0b90*/  HFMA2.MMA R2, -RZ, RZ, 0, 0 ;  /* 0x00000000ff027435 */ /* 0x000fe200000001ff */
        /* <DEDUP_REMOVED lines=8> */
.L_x_5:
[----:B------:R-:W-:-:S04]  /*0c20*/  IADD3 R14, P0, R5, UR6, RZ ;  /* 0x00000006050e7c10 */ /* 0x000fc8000ff1e0ff */
[----:B------:R-:W-:-:S06]  /*0c30*/  IADD3.X R15, R6, UR7, RZ, P0, !PT ;  /* 0x00000007060f7c10 */ /* 0x000fcc00087fe4ff */
[----:B------:R-:W2:Y:S01]  /*0c40*/  LDG.E.CONSTANT R15, desc[UR4][R14.64] ;  /* 0x000000040e0f7981 */ /* 0x000ea2000c1e9900 */
[----:B------:R-:W-:Y:S01]  /*0c50*/  IADD3 R5, P1, R5, 0x4, RZ ;  /* 0x0000000405057810 */ /* 0x000fe20007f3e0ff */
[----:B------:R-:W-:Y:S02]  /*0c60*/  IMAD.MOV.U32 R8, RZ, RZ, R2 ;  /* 0x000000ffff087224 */ /* 0x000fe400078e0002 */
[----:B------:R-:W-:Y:S01]  /*0c70*/  IMAD.MOV.U32 R9, RZ, RZ, RZ ;  /* 0x000000ffff097224 */ /* 0x000fe200078e00ff */
[----:B------:R-:W-:Y:S01]  /*0c80*/  ISETP.NE.U32.AND P0, PT, R5, 0x18, PT ;  /* 0x000000180500780c */ /* 0x000fe20003f05070 */
[----:B------:R-:W-:-:S05]  /*0c90*/  IMAD.X R6, RZ, RZ, R6, P1 ;  /* 0x000000ffff067224 */ /* 0x000fca00008e0606 */
[----:B------:R-:W-:Y:S01]  /*0ca0*/  ISETP.NE.AND.EX P0, PT, R6, RZ, PT, P0 ;  /* 0x000000ff0600720c */ /* 0x000fe20003f05300 */
[----:B--2---:R-:W-:-:S05]  /*0cb0*/  IMAD.WIDE.U32 R8, R17, R15, R8 ;  /* 0x0000000f11087225 */ /* 0x004fca00078e0008 */
[----:B------:R0:W-:Y:S01]  /*0cc0*/  STL [R3], R8 ;  /* 0x0000000803007387 */ /* 0x0001e20000100800 */
[----:B------:R-:W-:Y:S01]  /*0cd0*/  MOV R2, R9 ;  /* 0x0000000900027202 */ /* 0x000fe20000000f00 */
[----:B0-----:R-:W-:-:S05]  /*0ce0*/  VIADD R3, R3, 0x4 ;  /* 0x0000000403037836 */ /* 0x001fca0000000000 */
        /* <DEDUP_REMOVED lines=9> */
[----:B------:R-:W-:-:S02]  /*0d80*/  ISETP.GE.AND P1, PT, R12, RZ, PT ;  /* 0x000000ff0c00720c */ /* 0x000fc40003f26270 */
[-C--:B--2---:R-:W-:Y:S02]  /*0d90*/  SHF.L.W.U32.HI R6, R3, R16.reuse, R6 ;  /* 0x0000001003067219 */ /* 0x084fe40000010e06 */
[----:B---3--:R-:W-:Y:S02]  /*0da0*/  @P0 SHF.L.W.U32.HI R3, R4, R16, R3 ;  /* 0x0000001004030219 */ /* 0x008fe40000010e03 */
[--C-:B------:R-:W-:Y:S02]  /*0db0*/  SHF.R.U32.HI R15, RZ, 0x1e, R6.reuse ;  /* 0x0000001eff0f7819 */ /* 0x100fe40000011606 */
[C---:B------:R-:W-:Y:S01]  /*0dc0*/  SHF.L.W.U32.HI R4, R3.reuse, 0x2, R6 ;  /* 0x0000000203047819 */ /* 0x040fe20000010e06 */
[----:B------:R-:W-:-:S03]  /*0dd0*/  IMAD.SHL.U32 R3, R3, 0x4, RZ ;  /* 0x0000000403037824 */ /* 0x000fc600078e00ff */
[----:B------:R-:W-:Y:S02]  /*0de0*/  SHF.R.S32.HI R5, RZ, 0x1f, R4 ;  /* 0x0000001fff057819 */ /* 0x000fe40000011404 */
[C---:B------:R-:W-:Y:S02]  /*0df0*/  LEA.HI R15, R4.reuse, R15, RZ, 0x1 ;  /* 0x0000000f040f7211 */ /* 0x040fe400078f08ff */
[C---:B------:R-:W-:Y:S02]  /*0e00*/  LOP3.LUT R8, R5.reuse, R3, RZ, 0x3c, !PT ;  /* 0x0000000305087212 */ /* 0x040fe400078e3cff */
[----:B------:R-:W-:Y:S02]  /*0e10*/  LOP3.LUT R9, R5, R4, RZ, 0x3c, !PT ;  /* 0x0000000405097212 */ /* 0x000fe400078e3cff */
[----:B------:R-:W-:Y:S01]  /*0e20*/  LOP3.LUT R12, R4, R12, RZ, 0x3c, !PT ;  /* 0x0000000c040c7212 */ /* 0x000fe200078e3cff */
[----:B------:R-:W-:-:S03]  /*0e30*/  IMAD.MOV R4, RZ, RZ, -R15 ;  /* 0x000000ffff047224 */ /* 0x000fc600078e0a0f */
[----:B------:R-:W0:Y:S01]  /*0e40*/  I2F.F64.S64 R8, R8 ;  /* 0x0000000800087312 */ /* 0x000e220000301c00 */
[----:B------:R-:W-:Y:S02]  /*0e50*/  ISETP.GE.AND P0, PT, R12, RZ, PT ;  /* 0x000000ff0c00720c */ /* 0x000fe40003f06270 */
[----:B------:R-:W-:Y:S01]  /*0e60*/  @!P1 MOV R15, R4 ;  /* 0x00000004000f9202 */ /* 0x000fe20000000f00 */
[----:B0-----:R-:W-:-:S10]  /*0e70*/  DMUL R2, R8, UR6 ;  /* 0x0000000608027c28 */ /* 0x001fd40008000000 */
[----:B------:R-:W0:Y:S02]  /*0e80*/  F2F.F32.F64 R2, R2 ;  /* 0x0000000200027310 */ /* 0x000e240000301000 */
[----:B0-----:R-:W-:-:S07]  /*0e90*/  FSEL R14, -R2, R2, !P0 ;  /* 0x00000002020e7208 */ /* 0x001fce0004000100 */
.L_x_4:
[----:B------:R-:W-:Y:S05]  /*0ea0*/  BSYNC B0 ;  /* 0x0000000000007941 */ /* 0x000fea0003800000 */
.L_x_3:
[C---:B------:R-:W-:Y:S01]  /*0eb0*/  LOP3.LUT R2, R15.reuse, 0x1, RZ, 0xc0, !PT ;  /* 0x000000010f027812 */ /* 0x040fe200078ec0ff */
[----:B------:R-:W-:Y:S01]  /*0ec0*/  FMUL.FTZ R9, R14, R14 ;  /* 0x0000000e0e097220 */ /* 0x000fe20000410000 */
[----:B------:R-:W-:Y:S01]  /*0ed0*/  HFMA2.MMA R4, -RZ, RZ, -1.541015625, -0.052001953125 ;  /* 0xbe2aaaa8ff047435 */ /* 0x000fe200000001ff */
[----:B------:R-:W-:Y:S01]  /*0ee0*/  IMAD.MOV.U32 R3, RZ, RZ, 0x3c0885e4 ;  /* 0x3c0885e4ff037424 */ /* 0x000fe200078e00ff */
[----:B------:R-:W-:Y:S01]  /*0ef0*/  ISETP.NE.U32.AND P0, PT, R2, 0x1, PT ;  /* 0x000000010200780c */ /* 0x000fe20003f05070 */
[----:B------:R-:W-:Y:S01]  /*0f00*/  IMAD.MOV.U32 R2, RZ, RZ, -0x46b2bead ;  /* 0xb94d4153ff027424 */ /* 0x000fe200078e00ff */
[----:B------:R-:W-:Y:S01]  /*0f10*/  LOP3.LUT P1, RZ, R15, 0x2, RZ, 0xc0, !PT ;  /* 0x000000020fff7812 */ /* 0x000fe2000782c0ff */
[----:B-----5:R-:W-:Y:S02]  /*0f20*/  HADD2.F32 R7, -RZ, R7.H0_H0 ;  /* 0x20000007ff077230 */ /* 0x020fe40000004100 */
[----:B------:R-:W-:Y:S02]  /*0f30*/  HADD2.F32 R13, -RZ, R13.H0_H0 ;  /* 0x2000000dff0d7230 */ /* 0x000fe40000004100 */
[----:B------:R-:W-:-:S02]  /*0f40*/  HADD2.F32 R11, -RZ, R11.H0_H0 ;  /* 0x2000000bff0b7230 */ /* 0x000fc40000004100 */
[----:B------:R-:W-:-:S04]  /*0f50*/  @!P3 FADD R13, RZ, -R7 ;  /* 0x80000007ff0db221 */ /* 0x000fc80000000000 */
[----:B------:R-:W-:Y:S02]  /*0f60*/  @!P0 IMAD.MOV.U32 R6, RZ, RZ, 0x37cbac00 ;  /* 0x37cbac00ff068424 */ /* 0x000fe400078e00ff */
[----:B------:R-:W-:Y:S02]  /*0f70*/  @!P0 IMAD.MOV.U32 R3, RZ, RZ, 0x3d2aaabb ;  /* 0x3d2aaabbff038424 */ /* 0x000fe400078e00ff */
[----:B------:R-:W-:Y:S01]  /*0f80*/  @!P0 FFMA.FTZ R2, R9, R6, -0.0013887860113754868507 ;  /* 0xbab607ed09028423 */ /* 0x000fe20000010006 */
[----:B------:R-:W-:-:S03]  /*0f90*/  @!P0 IMAD.MOV.U32 R4, RZ, RZ, -0x41000001 ;  /* 0xbeffffffff048424 */ /* 0x000fc600078e00ff */
[----:B------:R-:W-:Y:S01]  /*0fa0*/  FFMA.FTZ R3, R9, R2, R3 ;  /* 0x0000000209037223 */ /* 0x000fe20000010003 */
[----:B------:R-:W-:-:S03]  /*0fb0*/  FSEL R2, R14, 1, P0 ;  /* 0x3f8000000e027808 */ /* 0x000fc60000000000 */
[C---:B------:R-:W-:Y:S02]  /*0fc0*/  FFMA.FTZ R3, R9.reuse, R3, R4 ;  /* 0x0000000309037223 */ /* 0x040fe40000010004 */
[----:B------:R-:W0:Y:S01]  /*0fd0*/  LDC.64 R4, c[0x0][0x220] ;  /* 0x00008800ff047b82 */ /* 0x000e220000000a00 */
[----:B------:R-:W-:-:S04]  /*0fe0*/  FFMA.FTZ R9, R9, R2, RZ ;  /* 0x0000000209097223 */ /* 0x000fc800000100ff */
[----:B------:R-:W-:-:S04]  /*0ff0*/  FFMA.FTZ R2, R9, R3, R2 ;  /* 0x0000000309027223 */ /* 0x000fc80000010002 */
[----:B------:R-:W-:-:S04]  /*1000*/  @P1 FFMA.FTZ R2, R2, -1, RZ ;  /* 0xbf80000002021823 */ /* 0x000fc800000100ff */
[----:B------:R-:W-:-:S04]  /*1010*/  FMUL R2, R13, R2 ;  /* 0x000000020d027220 */ /* 0x000fc80000400000 */
[----:B------:R-:W-:-:S05]  /*1020*/  FFMA R2, R11, R0, R2 ;  /* 0x000000000b027223 */ /* 0x000fca0000000002 */
[----:B------:R-:W-:Y:S01]  /*1030*/  F2FP.F16.F32.PACK_AB R2, RZ, R2 ;  /* 0x00000002ff02723e */ /* 0x000fe200000000ff */
[----:B0-----:R-:W-:-:S05]  /*1040*/  IMAD.WIDE R4, R10, 0x2, R4 ;  /* 0x000000020a047825 */ /* 0x001fca00078e0204 */
[----:B------:R-:W-:Y:S01]  /*1050*/  STG.E.U16 desc[UR4][R4.64], R2 ;  /* 0x0000000204007986 */ /* 0x000fe2000c101504 */
[----:B------:R-:W-:Y:S05]  /*1060*/  EXIT ;  /* 0x000000000000794d */ /* 0x000fea0003800000 */
.L_x_6:
[----:B------:R-:W-:-:S00]  /*1070*/  BRA `(.L_x_6) ;  /* 0xfffffffc00fc7947 */ /* 0x000fc0000383ffff */
[----:B------:R-:W-:-:S00]  /*1080*/  NOP ;  /* 0x0000000000007918 */ /* 0x000fc00000000000 */
[----:B------:R-:W-:-:S00]  /*1090*/  NOP ;  /* 0x0000000000007918 */ /* 0x000fc00000000000 */
[----:B------:R-:W-:-:S00]  /*10a0*/  NOP ;  /* 0x0000000000007918 */ /* 0x000fc00000000000 */
[----:B------:R-:W-:-:S00]  /*10b0*/  NOP ;  /* 0x0000000000007918 */ /* 0x000fc00000000000 */
[----:B------:R-:W-:-:S00]  /*10c0*/  NOP ;  /* 0x0000000000007918 */ /* 0x000fc00000000000 */
[----:B------:R-:W-:-:S00]  /*10d0*/  NOP ;  /* 0x0000000000007918 */ /* 0x000fc00000000000 */
[----:B------:R-:W-:-:S00]  /*10e0*/  NOP ;  /* 0x0000000000007918 */ /* 0x000fc00000000000 */
[----:B------:R-:W-:-:S00]  /*10f0*/  NOP ;  /* 0x0000000000007918 */ /* 0x000fc00000000000 */
.L_x_7:


//--------------------- .nv.global.init           --------------------------
	.section	.nv.global.init,"aw",@progbits
	.align	4
.nv.global.init:
	.type		__cudart_i2opi_f,@object
	.size		__cudart_i2opi_f,(_$_str - __cudart_i2opi_f)
__cudart_i2opi_f:
        /*0000*/ 	.byte	0x41, 0x90, 0x43, 0x3c, 0x99, 0x95, 0x62, 0xdb, 0xc0, 0xdd, 0x34, 0xf5, 0xd1, 0x57, 0x27, 0xfc
        /*0010*/ 	.byte	0x29, 0x15, 0x44, 0x4e, 0x6e, 0x83, 0xf9, 0xa2
	.type		_$_str,@object
	.size		_$_str,(.L_0 - _$_str)
_$_str:
        /*0018*/ 	.byte	0x5f, 0x5f, 0x43, 0x55, 0x44, 0x41, 0x5f, 0x46, 0x54, 0x5a, 0x00
.L_0:


//--------------------- .nv.constant0.triton_poi_fused_clone_2 --------------------------
	.section	.nv.constant0.triton_poi_fused_clone_2,"a",@progbits
	.sectionflags	@""
	.align	4
.nv.constant0.triton_poi_fused_clone_2:
	.zero		576
